//
// Generated by NVIDIA NVVM Compiler
//
// Compiler Build ID: CL-36424714
// Cuda compilation tools, release 13.0, V13.0.88
// Based on NVVM 20.0.0
//

.version 9.0
.target sm_100
.address_size 64

	// .globl	_Z10geluKernelPfS_i
.func  (.param .b64 func_retval0) __internal_accurate_pow
(
	.param .b64 __internal_accurate_pow_param_0
)
;

.visible .entry _Z10geluKernelPfS_i(
	.param .u64 .ptr .align 1 _Z10geluKernelPfS_i_param_0,
	.param .u64 .ptr .align 1 _Z10geluKernelPfS_i_param_1,
	.param .u32 _Z10geluKernelPfS_i_param_2
)
{
	.reg .pred 	%p<17>;
	.reg .b32 	%r<27>;
	.reg .b32 	%f<7>;
	.reg .b64 	%rd<9>;
	.reg .b64 	%fd<70>;

	ld.param.u64 	%rd1, [_Z10geluKernelPfS_i_param_0];
	ld.param.u64 	%rd2, [_Z10geluKernelPfS_i_param_1];
	ld.param.u32 	%r6, [_Z10geluKernelPfS_i_param_2];
	mov.u32 	%r7, %tid.x;
	mov.u32 	%r8, %ctaid.x;
	mov.u32 	%r9, %ntid.x;
	mad.lo.s32 	%r1, %r8, %r9, %r7;
	setp.ge.s32 	%p1, %r1, %r6;
	@%p1 bra 	$L__BB0_12;
	cvta.to.global.u64 	%rd3, %rd1;
	mul.wide.s32 	%rd4, %r1, 4;
	add.s64 	%rd5, %rd3, %rd4;
	ld.global.f32 	%f1, [%rd5];
	cvt.f64.f32 	%fd1, %f1;
	{
	.reg .b32 %temp; 
	mov.b64 	{%temp, %r2}, %fd1;
	}
	mov.f64 	%fd14, 0d4008000000000000;
	{
	.reg .b32 %temp; 
	mov.b64 	{%temp, %r10}, %fd14;
	}
	and.b32  	%r4, %r10, 2146435072;
	setp.eq.s32 	%p2, %r4, 1073741824;
	abs.f64 	%fd2, %fd1;
	{ // callseq 0, 0
	.param .b64 param0;
	st.param.f64 	[param0], %fd2;
	.param .b64 retval0;
	call.uni (retval0), 
	__internal_accurate_pow, 
	(
	param0
	);
	ld.param.f64 	%fd15, [retval0];
	} // callseq 0
	setp.lt.s32 	%p3, %r2, 0;
	neg.f64 	%fd17, %fd15;
	selp.f64 	%fd18, %fd17, %fd15, %p2;
	selp.f64 	%fd68, %fd18, %fd15, %p3;
	setp.neu.f32 	%p4, %f1, 0f00000000;
	@%p4 bra 	$L__BB0_3;
	setp.eq.s32 	%p5, %r4, 1073741824;
	selp.b32 	%r11, %r2, 0, %p5;
	setp.lt.s32 	%p6, %r10, 0;
	or.b32  	%r12, %r11, 2146435072;
	selp.b32 	%r13, %r12, %r11, %p6;
	mov.b32 	%r14, 0;
	mov.b64 	%fd68, {%r14, %r13};
$L__BB0_3:
	add.f64 	%fd19, %fd1, 0d4008000000000000;
	{
	.reg .b32 %temp; 
	mov.b64 	{%temp, %r15}, %fd19;
	}
	and.b32  	%r16, %r15, 2146435072;
	setp.ne.s32 	%p7, %r16, 2146435072;
	@%p7 bra 	$L__BB0_8;
	setp.num.f32 	%p8, %f1, %f1;
	@%p8 bra 	$L__BB0_6;
	mov.f64 	%fd20, 0d4008000000000000;
	add.rn.f64 	%fd68, %fd1, %fd20;
	bra.uni 	$L__BB0_8;
$L__BB0_6:
	setp.neu.f64 	%p9, %fd2, 0d7FF0000000000000;
	@%p9 bra 	$L__BB0_8;
	setp.lt.s32 	%p10, %r2, 0;
	setp.eq.s32 	%p11, %r4, 1073741824;
	setp.lt.s32 	%p12, %r10, 0;
	selp.b32 	%r18, 0, 2146435072, %p12;
	and.b32  	%r19, %r10, 2147483647;
	setp.ne.s32 	%p13, %r19, 1071644672;
	or.b32  	%r20, %r18, -2147483648;
	selp.b32 	%r21, %r20, %r18, %p13;
	selp.b32 	%r22, %r21, %r18, %p11;
	selp.b32 	%r23, %r22, %r18, %p10;
	mov.b32 	%r24, 0;
	mov.b64 	%fd68, {%r24, %r23};
$L__BB0_8:
	setp.eq.f32 	%p14, %f1, 0f3F800000;
	mul.f64 	%fd21, %fd68, 0d3FA6E4E26D4801F7;
	selp.f64 	%fd22, 0d3FA6E4E26D4801F7, %fd21, %p14;
	add.f64 	%fd23, %fd22, %fd1;
	mul.f64 	%fd9, %fd23, 0d3FE9884533D43651;
	{
	.reg .b32 %temp; 
	mov.b64 	{%temp, %r25}, %fd9;
	}
	and.b32  	%r5, %r25, 2147483647;
	{
	.reg .b32 %temp; 
	mov.b64 	{%r26, %temp}, %fd9;
	}
	mov.b64 	%fd10, {%r26, %r5};
	setp.ltu.f64 	%p15, %fd10, 0d3FE4F92224DD2F1A;
	@%p15 bra 	$L__BB0_10;
	add.f64 	%fd24, %fd10, %fd10;
	cvt.rn.f32.f64 	%f2, %fd24;
	mul.f32 	%f3, %f2, 0f3FB8AA3B;
	cvt.rni.f32.f32 	%f4, %f3;
	cvt.f64.f32 	%fd25, %f4;
	fma.rn.f64 	%fd26, %fd25, 0dBFE62E42FEFA39EF, %fd24;
	fma.rn.f64 	%fd27, %fd26, 0d3E5AE904A4741B81, 0d3E928A27F89B6999;
	fma.rn.f64 	%fd28, %fd27, %fd26, 0d3EC71DE715FF7E07;
	fma.rn.f64 	%fd29, %fd28, %fd26, 0d3EFA019A6B0AC45A;
	fma.rn.f64 	%fd30, %fd29, %fd26, 0d3F2A01A017EED94F;
	fma.rn.f64 	%fd31, %fd30, %fd26, 0d3F56C16C17F2A71B;
	fma.rn.f64 	%fd32, %fd31, %fd26, 0d3F811111111173C4;
	fma.rn.f64 	%fd33, %fd32, %fd26, 0d3FA555555555211A;
	fma.rn.f64 	%fd34, %fd33, %fd26, 0d3FC5555555555540;
	fma.rn.f64 	%fd35, %fd34, %fd26, 0d3FE0000000000005;
	mul.f64 	%fd36, %fd26, %fd35;
	fma.rn.f64 	%fd37, %fd36, %fd26, %fd26;
	ex2.approx.ftz.f32 	%f5, %f4;
	cvt.f64.f32 	%fd38, %f5;
	mov.f64 	%fd39, 0d3FF0000000000000;
	sub.f64 	%fd40, %fd39, %fd38;
	neg.f64 	%fd41, %fd37;
	fma.rn.f64 	%fd42, %fd41, %fd38, %fd40;
	mov.f64 	%fd43, 0d4000000000000000;
	sub.f64 	%fd44, %fd43, %fd42;
	rcp.approx.ftz.f64 	%fd45, %fd44;
	neg.f64 	%fd46, %fd44;
	fma.rn.f64 	%fd47, %fd46, %fd45, 0d3FF0000000000000;
	fma.rn.f64 	%fd48, %fd47, %fd47, %fd47;
	fma.rn.f64 	%fd49, %fd48, %fd45, %fd45;
	fma.rn.f64 	%fd50, %fd49, 0dC000000000000000, 0d3FF0000000000000;
	setp.gt.u32 	%p16, %r5, 1077088193;
	selp.f64 	%fd51, 0d3FF0000000000000, %fd50, %p16;
	copysign.f64 	%fd69, %fd9, %fd51;
	bra.uni 	$L__BB0_11;
$L__BB0_10:
	mul.f64 	%fd52, %fd9, %fd9;
	fma.rn.f64 	%fd53, %fd52, 0dBEF0BC46E2F5E964, 0d3F14359F420AFC3D;
	fma.rn.f64 	%fd54, %fd53, %fd52, 0dBF2DF9F0728C5D84;
	fma.rn.f64 	%fd55, %fd54, %fd52, 0d3F4337D1CEC4F033;
	fma.rn.f64 	%fd56, %fd55, %fd52, 0dBF57D6E9674335B3;
	fma.rn.f64 	%fd57, %fd56, %fd52, 0d3F6D6D000D7AAD3D;
	fma.rn.f64 	%fd58, %fd57, %fd52, 0dBF8226E1F3CF1EF5;
	fma.rn.f64 	%fd59, %fd58, %fd52, 0d3F9664F47EC0C8CF;
	fma.rn.f64 	%fd60, %fd59, %fd52, 0dBFABA1BA1B80AB40;
	fma.rn.f64 	%fd61, %fd60, %fd52, 0d3FC111111110FA4A;
	fma.rn.f64 	%fd62, %fd61, %fd52, 0dBFD5555555555550;
	fma.rn.f64 	%fd63, %fd62, %fd52, 0d0000000000000000;
	fma.rn.f64 	%fd69, %fd63, %fd9, %fd9;
$L__BB0_11:
	add.f64 	%fd64, %fd69, 0d3FF0000000000000;
	mul.f64 	%fd65, %fd1, 0d3FE0000000000000;
	mul.f64 	%fd66, %fd65, %fd64;
	cvt.rn.f32.f64 	%f6, %fd66;
	cvta.to.global.u64 	%rd6, %rd2;
	add.s64 	%rd8, %rd6, %rd4;
	st.global.f32 	[%rd8], %f6;
$L__BB0_12:
	ret;

}
.func  (.param .b64 func_retval0) __internal_accurate_pow(
	.param .b64 __internal_accurate_pow_param_0
)
{
	.reg .pred 	%p<8>;
	.reg .b32 	%r<49>;
	.reg .b32 	%f<3>;
	.reg .b64 	%fd<109>;

	ld.param.f64 	%fd10, [__internal_accurate_pow_param_0];
	{
	.reg .b32 %temp; 
	mov.b64 	{%temp, %r46}, %fd10;
	}
	{
	.reg .b32 %temp; 
	mov.b64 	{%r45, %temp}, %fd10;
	}
	shr.u32 	%r47, %r46, 20;
	setp.gt.u32 	%p1, %r46, 1048575;
	@%p1 bra 	$L__BB1_2;
	mul.f64 	%fd11, %fd10, 0d4350000000000000;
	{
	.reg .b32 %temp; 
	mov.b64 	{%temp, %r46}, %fd11;
	}
	{
	.reg .b32 %temp; 
	mov.b64 	{%r45, %temp}, %fd11;
	}
	shr.u32 	%r16, %r46, 20;
	add.s32 	%r47, %r16, -54;
$L__BB1_2:
	add.s32 	%r48, %r47, -1023;
	and.b32  	%r17, %r46, -2146435073;
	or.b32  	%r18, %r17, 1072693248;
	mov.b64 	%fd107, {%r45, %r18};
	setp.lt.u32 	%p2, %r18, 1073127583;
	@%p2 bra 	$L__BB1_4;
	{
	.reg .b32 %temp; 
	mov.b64 	{%r19, %temp}, %fd107;
	}
	{
	.reg .b32 %temp; 
	mov.b64 	{%temp, %r20}, %fd107;
	}
	add.s32 	%r21, %r20, -1048576;
	mov.b64 	%fd107, {%r19, %r21};
	add.s32 	%r48, %r47, -1022;
$L__BB1_4:
	add.f64 	%fd12, %fd107, 0dBFF0000000000000;
	add.f64 	%fd13, %fd107, 0d3FF0000000000000;
	rcp.approx.ftz.f64 	%fd14, %fd13;
	neg.f64 	%fd15, %fd13;
	fma.rn.f64 	%fd16, %fd15, %fd14, 0d3FF0000000000000;
	fma.rn.f64 	%fd17, %fd16, %fd16, %fd16;
	fma.rn.f64 	%fd18, %fd17, %fd14, %fd14;
	mul.f64 	%fd19, %fd12, %fd18;
	fma.rn.f64 	%fd20, %fd12, %fd18, %fd19;
	mul.f64 	%fd21, %fd20, %fd20;
	fma.rn.f64 	%fd22, %fd21, 0d3EB0F5FF7D2CAFE2, 0d3ED0F5D241AD3B5A;
	fma.rn.f64 	%fd23, %fd22, %fd21, 0d3EF3B20A75488A3F;
	fma.rn.f64 	%fd24, %fd23, %fd21, 0d3F1745CDE4FAECD5;
	fma.rn.f64 	%fd25, %fd24, %fd21, 0d3F3C71C7258A578B;
	fma.rn.f64 	%fd26, %fd25, %fd21, 0d3F6249249242B910;
	fma.rn.f64 	%fd27, %fd26, %fd21, 0d3F89999999999DFB;
	sub.f64 	%fd28, %fd12, %fd20;
	add.f64 	%fd29, %fd28, %fd28;
	neg.f64 	%fd30, %fd20;
	fma.rn.f64 	%fd31, %fd30, %fd12, %fd29;
	mul.f64 	%fd32, %fd18, %fd31;
	fma.rn.f64 	%fd33, %fd21, %fd27, 0d3FB5555555555555;
	mov.f64 	%fd34, 0d3FB5555555555555;
	sub.f64 	%fd35, %fd34, %fd33;
	fma.rn.f64 	%fd36, %fd21, %fd27, %fd35;
	add.f64 	%fd37, %fd36, 0dBC46A4CB00B9E7B0;
	add.f64 	%fd38, %fd33, %fd37;
	sub.f64 	%fd39, %fd33, %fd38;
	add.f64 	%fd40, %fd37, %fd39;
	mul.rn.f64 	%fd41, %fd20, %fd20;
	neg.f64 	%fd42, %fd41;
	fma.rn.f64 	%fd43, %fd20, %fd20, %fd42;
	{
	.reg .b32 %temp; 
	mov.b64 	{%r22, %temp}, %fd32;
	}
	{
	.reg .b32 %temp; 
	mov.b64 	{%temp, %r23}, %fd32;
	}
	add.s32 	%r24, %r23, 1048576;
	mov.b64 	%fd44, {%r22, %r24};
	fma.rn.f64 	%fd45, %fd20, %fd44, %fd43;
	mul.rn.f64 	%fd46, %fd41, %fd20;
	neg.f64 	%fd47, %fd46;
	fma.rn.f64 	%fd48, %fd41, %fd20, %fd47;
	fma.rn.f64 	%fd49, %fd41, %fd32, %fd48;
	fma.rn.f64 	%fd50, %fd45, %fd20, %fd49;
	mul.rn.f64 	%fd51, %fd38, %fd46;
	neg.f64 	%fd52, %fd51;
	fma.rn.f64 	%fd53, %fd38, %fd46, %fd52;
	fma.rn.f64 	%fd54, %fd38, %fd50, %fd53;
	fma.rn.f64 	%fd55, %fd40, %fd46, %fd54;
	add.f64 	%fd56, %fd51, %fd55;
	sub.f64 	%fd57, %fd51, %fd56;
	add.f64 	%fd58, %fd55, %fd57;
	add.f64 	%fd59, %fd20, %fd56;
	sub.f64 	%fd60, %fd20, %fd59;
	add.f64 	%fd61, %fd56, %fd60;
	add.f64 	%fd62, %fd58, %fd61;
	add.f64 	%fd63, %fd32, %fd62;
	add.f64 	%fd64, %fd59, %fd63;
	sub.f64 	%fd65, %fd59, %fd64;
	add.f64 	%fd66, %fd63, %fd65;
	xor.b32  	%r25, %r48, -2147483648;
	mov.b32 	%r26, 1127219200;
	mov.b64 	%fd67, {%r25, %r26};
	mov.b32 	%r27, -2147483648;
	mov.b64 	%fd68, {%r27, %r26};
	sub.f64 	%fd69, %fd67, %fd68;
	fma.rn.f64 	%fd70, %fd69, 0d3FE62E42FEFA39EF, %fd64;
	fma.rn.f64 	%fd71, %fd69, 0dBFE62E42FEFA39EF, %fd70;
	sub.f64 	%fd72, %fd71, %fd64;
	sub.f64 	%fd73, %fd66, %fd72;
	fma.rn.f64 	%fd74, %fd69, 0d3C7ABC9E3B39803F, %fd73;
	add.f64 	%fd75, %fd70, %fd74;
	sub.f64 	%fd76, %fd70, %fd75;
	add.f64 	%fd77, %fd74, %fd76;
	mov.f64 	%fd78, 0d4008000000000000;
	{
	.reg .b32 %temp; 
	mov.b64 	{%temp, %r28}, %fd78;
	}
	{
	.reg .b32 %temp; 
	mov.b64 	{%r29, %temp}, %fd78;
	}
	shl.b32 	%r30, %r28, 1;
	setp.gt.u32 	%p3, %r30, -33554433;
	and.b32  	%r31, %r28, -15728641;
	selp.b32 	%r32, %r31, %r28, %p3;
	mov.b64 	%fd79, {%r29, %r32};
	mul.rn.f64 	%fd80, %fd75, %fd79;
	neg.f64 	%fd81, %fd80;
	fma.rn.f64 	%fd82, %fd75, %fd79, %fd81;
	fma.rn.f64 	%fd83, %fd77, %fd79, %fd82;
	add.f64 	%fd4, %fd80, %fd83;
	sub.f64 	%fd84, %fd80, %fd4;
	add.f64 	%fd5, %fd83, %fd84;
	fma.rn.f64 	%fd85, %fd4, 0d3FF71547652B82FE, 0d4338000000000000;
	{
	.reg .b32 %temp; 
	mov.b64 	{%r13, %temp}, %fd85;
	}
	mov.f64 	%fd86, 0dC338000000000000;
	add.rn.f64 	%fd87, %fd85, %fd86;
	fma.rn.f64 	%fd88, %fd87, 0dBFE62E42FEFA39EF, %fd4;
	fma.rn.f64 	%fd89, %fd87, 0dBC7ABC9E3B39803F, %fd88;
	fma.rn.f64 	%fd90, %fd89, 0d3E5ADE1569CE2BDF, 0d3E928AF3FCA213EA;
	fma.rn.f64 	%fd91, %fd90, %fd89, 0d3EC71DEE62401315;
	fma.rn.f64 	%fd92, %fd91, %fd89, 0d3EFA01997C89EB71;
	fma.rn.f64 	%fd93, %fd92, %fd89, 0d3F2A01A014761F65;
	fma.rn.f64 	%fd94, %fd93, %fd89, 0d3F56C16C1852B7AF;
	fma.rn.f64 	%fd95, %fd94, %fd89, 0d3F81111111122322;
	fma.rn.f64 	%fd96, %fd95, %fd89, 0d3FA55555555502A1;
	fma.rn.f64 	%fd97, %fd96, %fd89, 0d3FC5555555555511;
	fma.rn.f64 	%fd98, %fd97, %fd89, 0d3FE000000000000B;
	fma.rn.f64 	%fd99, %fd98, %fd89, 0d3FF0000000000000;
	fma.rn.f64 	%fd100, %fd99, %fd89, 0d3FF0000000000000;
	{
	.reg .b32 %temp; 
	mov.b64 	{%r14, %temp}, %fd100;
	}
	{
	.reg .b32 %temp; 
	mov.b64 	{%temp, %r15}, %fd100;
	}
	shl.b32 	%r33, %r13, 20;
	add.s32 	%r34, %r33, %r15;
	mov.b64 	%fd108, {%r14, %r34};
	{
	.reg .b32 %temp; 
	mov.b64 	{%temp, %r35}, %fd4;
	}
	mov.b32 	%f2, %r35;
	abs.f32 	%f1, %f2;
	setp.lt.f32 	%p4, %f1, 0f4086232B;
	@%p4 bra 	$L__BB1_7;
	setp.lt.f64 	%p5, %fd4, 0d0000000000000000;
	add.f64 	%fd101, %fd4, 0d7FF0000000000000;
	selp.f64 	%fd108, 0d0000000000000000, %fd101, %p5;
	setp.geu.f32 	%p6, %f1, 0f40874800;
	@%p6 bra 	$L__BB1_7;
	shr.u32 	%r36, %r13, 31;
	add.s32 	%r37, %r13, %r36;
	shr.s32 	%r38, %r37, 1;
	shl.b32 	%r39, %r38, 20;
	add.s32 	%r40, %r15, %r39;
	mov.b64 	%fd102, {%r14, %r40};
	sub.s32 	%r41, %r13, %r38;
	shl.b32 	%r42, %r41, 20;
	add.s32 	%r43, %r42, 1072693248;
	mov.b32 	%r44, 0;
	mov.b64 	%fd103, {%r44, %r43};
	mul.f64 	%fd108, %fd103, %fd102;
$L__BB1_7:
	abs.f64 	%fd104, %fd108;
	setp.eq.f64 	%p7, %fd104, 0d7FF0000000000000;
	fma.rn.f64 	%fd105, %fd108, %fd5, %fd108;
	selp.f64 	%fd106, %fd108, %fd105, %p7;
	st.param.f64 	[func_retval0], %fd106;
	ret;

}


// ===== COMPILED SASS (sm_100) =====

	.target	sm_100

	.elftype	@"ET_EXEC"


//--------------------- .note.nv.tkinfo           --------------------------
	.section	.note.nv.tkinfo,"",@"SHT_NOTE"
	.sectionflags	@"SHF_NOTE_NV_TKINFO"
	.tkinfo
        /*0018*/ 	.word	0x00000002
        /*0030*/ 	.string	""
        /*0030*/ 	.string	"ptxas"
        /*0030*/ 	.string	"Cuda compilation tools, release 13.0, V13.0.88"
        /*0030*/ 	.string	"Build cuda_13.0.r13.0/compiler.36424714_0"
        /*0030*/ 	.string	"-arch sm_100 -m 64 "



//--------------------- .note.nv.cuinfo           --------------------------
	.section	.note.nv.cuinfo,"",@"SHT_NOTE"
	.sectionflags	@"SHF_NOTE_NV_CUINFO"
        /*0018*/ 	.short	0x0002
        /*001a*/ 	.short	0x0064
        /*001c*/ 	.short	0x0082
	.zero		2


//--------------------- .nv.info                  --------------------------
	.section	.nv.info,"",@"SHT_CUDA_INFO"
	.align	4


	//----- nvinfo : EIATTR_REGCOUNT
	.align		4
        /*0000*/ 	.byte	0x04, 0x2f
        /*0002*/ 	.short	(.L_1 - .L_0)
	.align		4
.L_0:
        /*0004*/ 	.word	index@(_Z10geluKernelPfS_i)
        /*0008*/ 	.word	0x0000001e


	//----- nvinfo : EIATTR_FRAME_SIZE
	.align		4
.L_1:
        /*000c*/ 	.byte	0x04, 0x11
        /*000e*/ 	.short	(.L_3 - .L_2)
	.align		4
.L_2:
        /*0010*/ 	.word	index@($_Z10geluKernelPfS_i$__internal_accurate_pow)
        /*0014*/ 	.word	0x00000000


	//----- nvinfo : EIATTR_FRAME_SIZE
	.align		4
.L_3:
        /*0018*/ 	.byte	0x04, 0x11
        /*001a*/ 	.short	(.L_5 - .L_4)
	.align		4
.L_4:
        /*001c*/ 	.word	index@(_Z10geluKernelPfS_i)
        /*0020*/ 	.word	0x00000000


	//----- nvinfo : EIATTR_MIN_STACK_SIZE
	.align		4
.L_5:
        /*0024*/ 	.byte	0x04, 0x12
        /*0026*/ 	.short	(.L_7 - .L_6)
	.align		4
.L_6:
        /*0028*/ 	.word	index@(_Z10geluKernelPfS_i)
        /*002c*/ 	.word	0x00000000
.L_7:


//--------------------- .nv.compat                --------------------------
	.section	.nv.compat,"",@"SHT_CUDA_COMPAT_INFO"
	.align	4
        /*0000*/ 	.byte	0x02, 0x09, 0x00, 0x00, 0x02, 0x02, 0x01, 0x00, 0x02, 0x05, 0x05, 0x00, 0x03, 0x07, 0x01, 0x01
        /*0010*/ 	.byte	0x02, 0x03, 0x00, 0x00, 0x02, 0x06, 0x01, 0x00, 0x04, 0x0b, 0x08, 0x00, 0x01, 0x00, 0x00, 0x00
        /*0020*/ 	.byte	0x00, 0x00, 0x00, 0x00


//--------------------- .nv.info._Z10geluKernelPfS_i --------------------------
	.section	.nv.info._Z10geluKernelPfS_i,"",@"SHT_CUDA_INFO"
	.sectionflags	@""
	.align	4


	//----- nvinfo : EIATTR_CUDA_API_VERSION
	.align		4
        /*0000*/ 	.byte	0x04, 0x37
        /*0002*/ 	.short	(.L_9 - .L_8)
.L_8:
        /*0004*/ 	.word	0x00000082


	//----- nvinfo : EIATTR_KPARAM_INFO
	.align		4
.L_9:
        /*0008*/ 	.byte	0x04, 0x17
        /*000a*/ 	.short	(.L_11 - .L_10)
.L_10:
        /*000c*/ 	.word	0x00000000
        /*0010*/ 	.short	0x0002
        /*0012*/ 	.short	0x0010
        /*0014*/ 	.byte	0x00, 0xf0, 0x11, 0x00


	//----- nvinfo : EIATTR_KPARAM_INFO
	.align		4
.L_11:
        /*0018*/ 	.byte	0x04, 0x17
        /*001a*/ 	.short	(.L_13 - .L_12)
.L_12:
        /*001c*/ 	.word	0x00000000
        /*0020*/ 	.short	0x0001
        /*0022*/ 	.short	0x0008
        /*0024*/ 	.byte	0x00, 0xf5, 0x21, 0x00


	//----- nvinfo : EIATTR_KPARAM_INFO
	.align		4
.L_13:
        /*0028*/ 	.byte	0x04, 0x17
        /*002a*/ 	.short	(.L_15 - .L_14)
.L_14:
        /*002c*/ 	.word	0x00000000
        /*0030*/ 	.short	0x0000
        /*0032*/ 	.short	0x0000
        /*0034*/ 	.byte	0x00, 0xf5, 0x21, 0x00


	//----- nvinfo : EIATTR_SPARSE_MMA_MASK
	.align		4
.L_15:
        /*0038*/ 	.byte	0x03, 0x50
        /*003a*/ 	.short	0x0000


	//----- nvinfo : EIATTR_MAXREG_COUNT
	.align		4
        /*003c*/ 	.byte	0x03, 0x1b
        /*003e*/ 	.short	0x00ff


	//----- nvinfo : EIATTR_MERCURY_ISA_VERSION
	.align		4
        /*0040*/ 	.byte	0x03, 0x5f
        /*0042*/ 	.short	0x0101


	//----- nvinfo : EIATTR_VRC_CTA_INIT_COUNT
	.align		4
        /*0044*/ 	.byte	0x02, 0x4a
	.zero		1
	.zero		1


	//----- nvinfo : EIATTR_EXIT_INSTR_OFFSETS
	.align		4
        /*0048*/ 	.byte	0x04, 0x1c
        /*004a*/ 	.short	(.L_17 - .L_16)


	//   ....[0]....
.L_16:
        /*004c*/ 	.word	0x00000070


	//   ....[1]....
        /*0050*/ 	.word	0x000009c0


	//----- nvinfo : EIATTR_CRS_STACK_SIZE
	.align		4
.L_17:
        /*0054*/ 	.byte	0x04, 0x1e
        /*0056*/ 	.short	(.L_19 - .L_18)
.L_18:
        /*0058*/ 	.word	0x00000000


	//----- nvinfo : EIATTR_CBANK_PARAM_SIZE
	.align		4
.L_19:
        /*005c*/ 	.byte	0x03, 0x19
        /*005e*/ 	.short	0x0014


	//----- nvinfo : EIATTR_PARAM_CBANK
	.align		4
        /*0060*/ 	.byte	0x04, 0x0a
        /*0062*/ 	.short	(.L_21 - .L_20)
	.align		4
.L_20:
        /*0064*/ 	.word	index@(.nv.constant0._Z10geluKernelPfS_i)
        /*0068*/ 	.short	0x0380
        /*006a*/ 	.short	0x0014


	//----- nvinfo : EIATTR_SW_WAR
	.align		4
.L_21:
        /*006c*/ 	.byte	0x04, 0x36
        /*006e*/ 	.short	(.L_23 - .L_22)
.L_22:
        /*0070*/ 	.word	0x00000008
.L_23:


//--------------------- .nv.callgraph             --------------------------
	.section	.nv.callgraph,"",@"SHT_CUDA_CALLGRAPH"
	.align	4
	.sectionentsize	8
	.align		4
        /*0000*/ 	.word	0x00000000
	.align		4
        /*0004*/ 	.word	0xffffffff
	.align		4
        /*0008*/ 	.word	0x00000000
	.align		4
        /*000c*/ 	.word	0xfffffffe
	.align		4
        /*0010*/ 	.word	0x00000000
	.align		4
        /*0014*/ 	.word	0xfffffffd
	.align		4
        /*0018*/ 	.word	0x00000000
	.align		4
        /*001c*/ 	.word	0xfffffffc


//--------------------- .text._Z10geluKernelPfS_i --------------------------
	.section	.text._Z10geluKernelPfS_i,"ax",@progbits
	.align	128
        .global         _Z10geluKernelPfS_i
        .type           _Z10geluKernelPfS_i,@function
        .size           _Z10geluKernelPfS_i,(.L_x_8 - _Z10geluKernelPfS_i)
        .other          _Z10geluKernelPfS_i,@"STO_CUDA_ENTRY STV_DEFAULT"
_Z10geluKernelPfS_i:
.text._Z10geluKernelPfS_i:
[----:B------:R-:W-:Y:S01]  /*0000*/  LDC R1, c[0x0][0x37c] ;  /* 0x0000df00ff017b82 */ /* 0x000fe20000000800 */
[----:B------:R-:W0:Y:S07]  /*0010*/  S2R R2, SR_TID.X ;  /* 0x0000000000027919 */ /* 0x000e2e0000002100 */
[----:B------:R-:W0:Y:S01]  /*0020*/  S2UR UR4, SR_CTAID.X ;  /* 0x00000000000479c3 */ /* 0x000e220000002500 */
[----:B------:R-:W1:Y:S07]  /*0030*/  LDCU UR5, c[0x0][0x390] ;  /* 0x00007200ff0577ac */ /* 0x000e6e0008000800 */
[----:B------:R-:W0:Y:S02]  /*0040*/  LDC R3, c[0x0][0x360] ;  /* 0x0000d800ff037b82 */ /* 0x000e240000000800 */
[----:B0-----:R-:W-:-:S05]  /*0050*/  IMAD R2, R3, UR4, R2 ;  /* 0x0000000403027c24 */ /* 0x001fca000f8e0202 */
[----:B-1----:R-:W-:-:S13]  /*0060*/  ISETP.GE.AND P0, PT, R2, UR5, PT ;  /* 0x0000000502007c0c */ /* 0x002fda000bf06270 */
[----:B------:R-:W-:Y:S05]  /*0070*/  @P0 EXIT ;  /* 0x000000000000094d */ /* 0x000fea0003800000 */
[----:B------:R-:W0:Y:S01]  /*0080*/  LDC.64 R6, c[0x0][0x380] ;  /* 0x0000e000ff067b82 */ /* 0x000e220000000a00 */
[----:B------:R-:W1:Y:S01]  /*0090*/  LDCU.64 UR4, c[0x0][0x358] ;  /* 0x00006b00ff0477ac */ /* 0x000e620008000a00 */
[----:B0-----:R-:W-:-:S05]  /*00a0*/  IMAD.WIDE R6, R2, 0x4, R6 ;  /* 0x0000000402067825 */ /* 0x001fca00078e0206 */
[----:B-1----:R-:W2:Y:S01]  /*00b0*/  LDG.E R3, desc[UR4][R6.64] ;  /* 0x0000000406037981 */ /* 0x002ea2000c1e1900 */
[----:B------:R-:W-:Y:S01]  /*00c0*/  BSSY.RECONVERGENT B0, `(.L_x_0) ;  /* 0x0000004000007945 */ /* 0x000fe20003800200 */
[----:B------:R-:W-:Y:S01]  /*00d0*/  MOV R0, 0x100 ;  /* 0x0000010000007802 */ /* 0x000fe20000000f00 */
[----:B--2---:R0:W1:Y:S06]  /*00e0*/  F2F.F64.F32 R4, R3 ;  /* 0x0000000300047310 */ /* 0x00406c0000201800 */
[----:B01----:R-:W-:Y:S05]  /*00f0*/  CALL.REL.NOINC `($_Z10geluKernelPfS_i$__internal_accurate_pow) ;  /* 0x0000000800347944 */ /* 0x003fea0003c00000 */
[----:B------:R-:W-:Y:S05]  /*0100*/  BSYNC.RECONVERGENT B0 ;  /* 0x0000000000007941 */ /* 0x000fea0003800200 */
.L_x_0:
[----:B------:R-:W-:Y:S01]  /*0110*/  DADD R6, R4, 3 ;  /* 0x4008000004067429 */ /* 0x000fe20000000000 */
[----:B------:R-:W-:Y:S01]  /*0120*/  IMAD.MOV.U32 R8, RZ, RZ, R11 ;  /* 0x000000ffff087224 */ /* 0x000fe200078e000b */
[----:B------:R-:W-:Y:S01]  /*0130*/  FSETP.NEU.AND P1, PT, R3, RZ, PT ;  /* 0x000000ff0300720b */ /* 0x000fe20003f2d000 */
[----:B------:R-:W-:Y:S01]  /*0140*/  IMAD.MOV.U32 R9, RZ, RZ, R12 ;  /* 0x000000ffff097224 */ /* 0x000fe200078e000c */
[----:B------:R-:W-:Y:S01]  /*0150*/  ISETP.GE.AND P0, PT, R5, RZ, PT ;  /* 0x000000ff0500720c */ /* 0x000fe20003f06270 */
[----:B------:R-:W-:Y:S04]  /*0160*/  BSSY.RECONVERGENT B0, `(.L_x_1) ;  /* 0x0000010000007945 */ /* 0x000fe80003800200 */
[----:B------:R-:W-:Y:S01]  /*0170*/  DADD R8, -RZ, -R8 ;  /* 0x00000000ff087229 */ /* 0x000fe20000000908 */
[----:B------:R-:W-:-:S04]  /*0180*/  LOP3.LUT R6, R7, 0x7ff00000, RZ, 0xc0, !PT ;  /* 0x7ff0000007067812 */ /* 0x000fc800078ec0ff */
[----:B------:R-:W-:-:S05]  /*0190*/  ISETP.NE.AND P2, PT, R6, 0x7ff00000, PT ;  /* 0x7ff000000600780c */ /* 0x000fca0003f45270 */
[----:B------:R-:W-:Y:S01]  /*01a0*/  FSEL R6, R8, R11, !P0 ;  /* 0x0000000b08067208 */ /* 0x000fe20004000000 */
[----:B------:R-:W-:Y:S01]  /*01b0*/  @!P1 IMAD.MOV.U32 R6, RZ, RZ, RZ ;  /* 0x000000ffff069224 */ /* 0x000fe200078e00ff */
[----:B------:R-:W-:Y:S01]  /*01c0*/  FSEL R7, R9, R12, !P0 ;  /* 0x0000000c09077208 */ /* 0x000fe20004000000 */
[----:B------:R-:W-:-:S05]  /*01d0*/  @!P1 IMAD.MOV.U32 R7, RZ, RZ, R5 ;  /* 0x000000ffff079224 */ /* 0x000fca00078e0005 */
[----:B------:R-:W-:Y:S05]  /*01e0*/  @P2 BRA `(.L_x_2) ;  /* 0x00000000001c2947 */ /* 0x000fea0003800000 */
[----:B------:R-:W-:-:S13]  /*01f0*/  FSETP.NAN.AND P1, PT, R3, R3, PT ;  /* 0x000000030300720b */ /* 0x000fda0003f28000 */
[----:B------:R-:W-:Y:S01]  /*0200*/  @P1 DADD R6, R4, 3 ;  /* 0x4008000004061429 */ /* 0x000fe20000000000 */
[----:B------:R-:W-:Y:S10]  /*0210*/  @P1 BRA `(.L_x_2) ;  /* 0x0000000000101947 */ /* 0x000ff40003800000 */
[----:B------:R-:W-:-:S14]  /*0220*/  DSETP.NEU.AND P1, PT, |R4|, +INF , PT ;  /* 0x7ff000000400742a */ /* 0x000fdc0003f2d200 */
[----:B------:R-:W-:Y:S02]  /*0230*/  @!P1 IMAD.MOV.U32 R0, RZ, RZ, -0x100000 ;  /* 0xfff00000ff009424 */ /* 0x000fe400078e00ff */
[----:B------:R-:W-:-:S03]  /*0240*/  @!P1 IMAD.MOV.U32 R6, RZ, RZ, RZ ;  /* 0x000000ffff069224 */ /* 0x000fc600078e00ff */
[----:B------:R-:W-:-:S07]  /*0250*/  @!P1 SEL R7, R0, 0x7ff00000, !P0 ;  /* 0x7ff0000000079807 */ /* 0x000fce0004000000 */
.L_x_2:
[----:B------:R-:W-:Y:S05]  /*0260*/  BSYNC.RECONVERGENT B0 ;  /* 0x0000000000007941 */ /* 0x000fea0003800200 */
.L_x_1:
[----:B------:R-:W-:Y:S01]  /*0270*/  UMOV UR6, 0x6d4801f7 ;  /* 0x6d4801f700067882 */ /* 0x000fe20000000000 */
[----:B------:R-:W-:Y:S01]  /*0280*/  UMOV UR7, 0x3fa6e4e2 ;  /* 0x3fa6e4e200077882 */ /* 0x000fe20000000000 */
[----:B------:R-:W-:Y:S01]  /*0290*/  FSETP.NEU.AND P0, PT, R3, 1, PT ;  /* 0x3f8000000300780b */ /* 0x000fe20003f0d000 */
[----:B------:R-:W-:Y:S01]  /*02a0*/  DMUL R6, R6, UR6 ;  /* 0x0000000606067c28 */ /* 0x000fe20008000000 */
[----:B------:R-:W-:Y:S01]  /*02b0*/  UMOV UR6, 0x33d43651 ;  /* 0x33d4365100067882 */ /* 0x000fe20000000000 */
[----:B------:R-:W-:Y:S01]  /*02c0*/  UMOV UR7, 0x3fe98845 ;  /* 0x3fe9884500077882 */ /* 0x000fe20000000000 */
[----:B------:R-:W-:Y:S07]  /*02d0*/  BSSY.RECONVERGENT B0, `(.L_x_3) ;  /* 0x0000067000007945 */ /* 0x000fee0003800200 */
[----:B------:R-:W-:-:S02]  /*02e0*/  FSEL R6, R6, 3.86871108216311857353e+27, P0 ;  /* 0x6d4801f706067808 */ /* 0x000fc40000000000 */
[----:B------:R-:W-:-:S06]  /*02f0*/  FSEL R7, R7, 1.3038599491119384766, P0 ;  /* 0x3fa6e4e207077808 */ /* 0x000fcc0000000000 */
[----:B------:R-:W-:-:S08]  /*0300*/  DADD R6, R4, R6 ;  /* 0x0000000004067229 */ /* 0x000fd00000000006 */
[----:B------:R-:W-:Y:S01]  /*0310*/  DMUL R6, R6, UR6 ;  /* 0x0000000606067c28 */ /* 0x000fe20008000000 */
[----:B------:R-:W-:Y:S01]  /*0320*/  UMOV UR6, 0x24dd2f1a ;  /* 0x24dd2f1a00067882 */ /* 0x000fe20000000000 */
[----:B------:R-:W-:-:S08]  /*0330*/  UMOV UR7, 0x3fe4f922 ;  /* 0x3fe4f92200077882 */ /* 0x000fd00000000000 */
[----:B------:R-:W-:Y:S02]  /*0340*/  LOP3.LUT R9, R7, 0x7fffffff, RZ, 0xc0, !PT ;  /* 0x7fffffff07097812 */ /* 0x000fe400078ec0ff */
[----:B------:R-:W-:-:S06]  /*0350*/  MOV R8, R6 ;  /* 0x0000000600087202 */ /* 0x000fcc0000000f00 */
[----:B------:R-:W-:-:S14]  /*0360*/  DSETP.GE.AND P0, PT, R8, UR6, PT ;  /* 0x0000000608007e2a */ /* 0x000fdc000bf06000 */
[----:B------:R-:W-:Y:S05]  /*0370*/  @!P0 BRA `(.L_x_4) ;  /* 0x0000000000e48947 */ /* 0x000fea0003800000 */
[----:B------:R-:W-:Y:S01]  /*0380*/  DADD R12, R8, R8 ;  /* 0x00000000080c7229 */ /* 0x000fe20000000008 */
[----:B------:R-:W-:Y:S01]  /*0390*/  UMOV UR6, 0xfefa39ef ;  /* 0xfefa39ef00067882 */ /* 0x000fe20000000000 */
[----:B------:R-:W-:Y:S01]  /*03a0*/  UMOV UR7, 0x3fe62e42 ;  /* 0x3fe62e4200077882 */ /* 0x000fe20000000000 */
[----:B------:R-:W-:Y:S01]  /*03b0*/  IMAD.MOV.U32 R14, RZ, RZ, -0x7649667 ;  /* 0xf89b6999ff0e7424 */ /* 0x000fe200078e00ff */
[----:B------:R-:W-:Y:S01]  /*03c0*/  ISETP.GT.U32.AND P0, PT, R9, 0x40330fc1, PT ;  /* 0x40330fc10900780c */ /* 0x000fe20003f04070 */
[----:B------:R-:W-:Y:S01]  /*03d0*/  IMAD.MOV.U32 R15, RZ, RZ, 0x3e928a27 ;  /* 0x3e928a27ff0f7424 */ /* 0x000fe200078e00ff */
[----:B------:R-:W0:Y:S02]  /*03e0*/  F2F.F32.F64 R0, R12 ;  /* 0x0000000c00007310 */ /* 0x000e240000301000 */
[----:B0-----:R-:W-:-:S06]  /*03f0*/  FMUL R0, R0, 1.4426950216293334961 ;  /* 0x3fb8aa3b00007820 */ /* 0x001fcc0000400000 */
[----:B------:R-:W0:Y:S08]  /*0400*/  FRND R0, R0 ;  /* 0x0000000000007307 */ /* 0x000e300000201000 */
[----:B0-----:R0:W1:Y:S08]  /*0410*/  F2F.F64.F32 R10, R0 ;  /* 0x00000000000a7310 */ /* 0x0010700000201800 */
[----:B0-----:R-:W0:Y:S01]  /*0420*/  MUFU.EX2 R0, R0 ;  /* 0x0000000000007308 */ /* 0x001e220000000800 */
[----:B-1----:R-:W-:Y:S01]  /*0430*/  DFMA R10, R10, -UR6, R12 ;  /* 0x800000060a0a7c2b */ /* 0x002fe2000800000c */
[----:B------:R-:W-:Y:S01]  /*0440*/  UMOV UR6, 0xa4741b81 ;  /* 0xa4741b8100067882 */ /* 0x000fe20000000000 */
[----:B------:R-:W-:-:S06]  /*0450*/  UMOV UR7, 0x3e5ae904 ;  /* 0x3e5ae90400077882 */ /* 0x000fcc0000000000 */
[C---:B------:R-:W-:Y:S01]  /*0460*/  DFMA R14, R10.reuse, UR6, R14 ;  /* 0x000000060a0e7c2b */ /* 0x040fe2000800000e */
[----:B------:R-:W-:Y:S01]  /*0470*/  UMOV UR6, 0x15ff7e07 ;  /* 0x15ff7e0700067882 */ /* 0x000fe20000000000 */
[----:B------:R-:W-:Y:S01]  /*0480*/  UMOV UR7, 0x3ec71de7 ;  /* 0x3ec71de700077882 */ /* 0x000fe20000000000 */
[----:B0-----:R-:W0:Y:S05]  /*0490*/  F2F.F64.F32 R12, R0 ;  /* 0x00000000000c7310 */ /* 0x001e2a0000201800 */
[----:B------:R-:W-:Y:S01]  /*04a0*/  DFMA R14, R10, R14, UR6 ;  /* 0x000000060a0e7e2b */ /* 0x000fe2000800000e */
[----:B------:R-:W-:Y:S01]  /*04b0*/  UMOV UR6, 0x6b0ac45a ;  /* 0x6b0ac45a00067882 */ /* 0x000fe20000000000 */
[----:B------:R-:W-:-:S06]  /*04c0*/  UMOV UR7, 0x3efa019a ;  /* 0x3efa019a00077882 */ /* 0x000fcc0000000000 */
[----:B------:R-:W-:Y:S01]  /*04d0*/  DFMA R14, R10, R14, UR6 ;  /* 0x000000060a0e7e2b */ /* 0x000fe2000800000e */
[----:B------:R-:W-:Y:S01]  /*04e0*/  UMOV UR6, 0x17eed94f ;  /* 0x17eed94f00067882 */ /* 0x000fe20000000000 */
[----:B------:R-:W-:Y:S01]  /*04f0*/  UMOV UR7, 0x3f2a01a0 ;  /* 0x3f2a01a000077882 */ /* 0x000fe20000000000 */
[----:B0-----:R-:W-:-:S05]  /*0500*/  DADD R16, -R12, 1 ;  /* 0x3ff000000c107429 */ /* 0x001fca0000000100 */
[----:B------:R-:W-:Y:S01]  /*0510*/  DFMA R14, R10, R14, UR6 ;  /* 0x000000060a0e7e2b */ /* 0x000fe2000800000e */
[----:B------:R-:W-:Y:S01]  /*0520*/  UMOV UR6, 0x17f2a71b ;  /* 0x17f2a71b00067882 */ /* 0x000fe20000000000 */
[----:B------:R-:W-:-:S06]  /*0530*/  UMOV UR7, 0x3f56c16c ;  /* 0x3f56c16c00077882 */ /* 0x000fcc0000000000 */
        /* <DEDUP_REMOVED lines=12> */
[----:B------:R-:W-:-:S08]  /*0600*/  DFMA R14, R10, R14, UR6 ;  /* 0x000000060a0e7e2b */ /* 0x000fd0000800000e */
[----:B------:R-:W-:-:S08]  /*0610*/  DMUL R14, R10, R14 ;  /* 0x0000000e0a0e7228 */ /* 0x000fd00000000000 */
[----:B------:R-:W-:Y:S01]  /*0620*/  DFMA R14, R10, R14, R10 ;  /* 0x0000000e0a0e722b */ /* 0x000fe2000000000a */
[----:B------:R-:W-:-:S07]  /*0630*/  IMAD.MOV.U32 R10, RZ, RZ, RZ ;  /* 0x000000ffff0a7224 */ /* 0x000fce00078e00ff */
[----:B------:R-:W-:-:S08]  /*0640*/  DFMA R14, -R14, R12, R16 ;  /* 0x0000000c0e0e722b */ /* 0x000fd00000000110 */
[----:B------:R-:W-:-:S06]  /*0650*/  DADD R14, -R14, 2 ;  /* 0x400000000e0e7429 */ /* 0x000fcc0000000100 */
[----:B------:R-:W0:Y:S02]  /*0660*/  MUFU.RCP64H R11, R15 ;  /* 0x0000000f000b7308 */ /* 0x000e240000001800 */
[----:B0-----:R-:W-:-:S08]  /*0670*/  DFMA R12, -R14, R10, 1 ;  /* 0x3ff000000e0c742b */ /* 0x001fd0000000010a */
[----:B------:R-:W-:-:S08]  /*0680*/  DFMA R12, R12, R12, R12 ;  /* 0x0000000c0c0c722b */ /* 0x000fd0000000000c */
[----:B------:R-:W-:Y:S01]  /*0690*/  DFMA R12, R10, R12, R10 ;  /* 0x0000000c0a0c722b */ /* 0x000fe2000000000a */
[----:B------:R-:W-:Y:S02]  /*06a0*/  IMAD.MOV.U32 R10, RZ, RZ, 0x0 ;  /* 0x00000000ff0a7424 */ /* 0x000fe400078e00ff */
[----:B------:R-:W-:-:S06]  /*06b0*/  IMAD.MOV.U32 R11, RZ, RZ, 0x40000000 ;  /* 0x40000000ff0b7424 */ /* 0x000fcc00078e00ff */
[----:B------:R-:W-:-:S10]  /*06c0*/  DFMA R12, R12, -R10, 1 ;  /* 0x3ff000000c0c742b */ /* 0x000fd4000000080a */
[----:B------:R-:W-:Y:S02]  /*06d0*/  FSEL R3, R13, 1.875, !P0 ;  /* 0x3ff000000d037808 */ /* 0x000fe40004000000 */
[----:B------:R-:W-:Y:S02]  /*06e0*/  FSEL R6, R12, RZ, !P0 ;  /* 0x000000ff0c067208 */ /* 0x000fe40004000000 */
[----:B------:R-:W-:Y:S01]  /*06f0*/  LOP3.LUT R7, R3, 0x80000000, R7, 0xb8, !PT ;  /* 0x8000000003077812 */ /* 0x000fe200078eb807 */
[----:B------:R-:W-:Y:S06]  /*0700*/  BRA `(.L_x_5) ;  /* 0x00000000008c7947 */ /* 0x000fec0003800000 */
.L_x_4:
[----:B------:R-:W-:Y:S01]  /*0710*/  DMUL R8, R6, R6 ;  /* 0x0000000606087228 */ /* 0x000fe20000000000 */
[----:B------:R-:W-:Y:S01]  /*0720*/  MOV R10, 0x420afc3d ;  /* 0x420afc3d000a7802 */ /* 0x000fe20000000f00 */
[----:B------:R-:W-:Y:S01]  /*0730*/  IMAD.MOV.U32 R11, RZ, RZ, 0x3f14359f ;  /* 0x3f14359fff0b7424 */ /* 0x000fe200078e00ff */
[----:B------:R-:W-:Y:S01]  /*0740*/  UMOV UR6, 0xe2f5e964 ;  /* 0xe2f5e96400067882 */ /* 0x000fe20000000000 */
[----:B------:R-:W-:-:S04]  /*0750*/  UMOV UR7, 0x3ef0bc46 ;  /* 0x3ef0bc4600077882 */ /* 0x000fc80000000000 */
[----:B------:R-:W-:Y:S01]  /*0760*/  DFMA R10, R8, -UR6, R10 ;  /* 0x80000006080a7c2b */ /* 0x000fe2000800000a */
[----:B------:R-:W-:Y:S01]  /*0770*/  UMOV UR6, 0x728c5d84 ;  /* 0x728c5d8400067882 */ /* 0x000fe20000000000 */
[----:B------:R-:W-:-:S06]  /*0780*/  UMOV UR7, 0x3f2df9f0 ;  /* 0x3f2df9f000077882 */ /* 0x000fcc0000000000 */
[----:B------:R-:W-:Y:S01]  /*0790*/  DFMA R10, R8, R10, -UR6 ;  /* 0x80000006080a7e2b */ /* 0x000fe2000800000a */
[----:B------:R-:W-:Y:S01]  /*07a0*/  UMOV UR6, 0xcec4f033 ;  /* 0xcec4f03300067882 */ /* 0x000fe20000000000 */
[----:B------:R-:W-:-:S06]  /*07b0*/  UMOV UR7, 0x3f4337d1 ;  /* 0x3f4337d100077882 */ /* 0x000fcc0000000000 */
[----:B------:R-:W-:Y:S01]  /*07c0*/  DFMA R10, R8, R10, UR6 ;  /* 0x00000006080a7e2b */ /* 0x000fe2000800000a */
        /* <DEDUP_REMOVED lines=20> */
[----:B------:R-:W-:-:S08]  /*0910*/  DFMA R10, R8, R10, -UR6 ;  /* 0x80000006080a7e2b */ /* 0x000fd0000800000a */
[----:B------:R-:W-:-:S08]  /*0920*/  DFMA R10, R8, R10, RZ ;  /* 0x0000000a080a722b */ /* 0x000fd000000000ff */
[----:B------:R-:W-:-:S11]  /*0930*/  DFMA R6, R6, R10, R6 ;  /* 0x0000000a0606722b */ /* 0x000fd60000000006 */
.L_x_5:
[----:B------:R-:W-:Y:S05]  /*0940*/  BSYNC.RECONVERGENT B0 ;  /* 0x0000000000007941 */ /* 0x000fea0003800200 */
.L_x_3:
[----:B------:R-:W-:Y:S01]  /*0950*/  DADD R6, R6, 1 ;  /* 0x3ff0000006067429 */ /* 0x000fe20000000000 */
[----:B------:R-:W0:Y:S01]  /*0960*/  LDC.64 R8, c[0x0][0x388] ;  /* 0x0000e200ff087b82 */ /* 0x000e220000000a00 */
[----:B------:R-:W-:-:S08]  /*0970*/  DMUL R4, R4, 0.5 ;  /* 0x3fe0000004047828 */ /* 0x000fd00000000000 */
[----:B------:R-:W-:-:S10]  /*0980*/  DMUL R4, R6, R4 ;  /* 0x0000000406047228 */ /* 0x000fd40000000000 */
[----:B------:R-:W1:Y:S01]  /*0990*/  F2F.F32.F64 R5, R4 ;  /* 0x0000000400057310 */ /* 0x000e620000301000 */
[----:B0-----:R-:W-:-:S05]  /*09a0*/  IMAD.WIDE R2, R2, 0x4, R8 ;  /* 0x0000000402027825 */ /* 0x001fca00078e0208 */
[----:B-1----:R-:W-:Y:S01]  /*09b0*/  STG.E desc[UR4][R2.64], R5 ;  /* 0x0000000502007986 */ /* 0x002fe2000c101904 */
[----:B------:R-:W-:Y:S05]  /*09c0*/  EXIT ;  /* 0x000000000000794d */ /* 0x000fea0003800000 */
        .type           $_Z10geluKernelPfS_i$__internal_accurate_pow,@function
        .size           $_Z10geluKernelPfS_i$__internal_accurate_pow,(.L_x_8 - $_Z10geluKernelPfS_i$__internal_accurate_pow)
$_Z10geluKernelPfS_i$__internal_accurate_pow:
[----:B------:R-:W-:Y:S01]  /*09d0*/  DADD R6, -RZ, |R4| ;  /* 0x00000000ff067229 */ /* 0x000fe20000000504 */
[----:B------:R-:W-:Y:S01]  /*09e0*/  IMAD.MOV.U32 R20, RZ, RZ, RZ ;  /* 0x000000ffff147224 */ /* 0x000fe200078e00ff */
[----:B------:R-:W-:Y:S01]  /*09f0*/  UMOV UR6, 0x7d2cafe2 ;  /* 0x7d2cafe200067882 */ /* 0x000fe20000000000 */
[----:B------:R-:W-:Y:S01]  /*0a00*/  IMAD.MOV.U32 R18, RZ, RZ, 0x41ad3b5a ;  /* 0x41ad3b5aff127424 */ /* 0x000fe200078e00ff */
[----:B------:R-:W-:Y:S01]  /*0a10*/  UMOV UR7, 0x3eb0f5ff ;  /* 0x3eb0f5ff00077882 */ /* 0x000fe20000000000 */
[----:B------:R-:W-:Y:S01]  /*0a20*/  IMAD.MOV.U32 R19, RZ, RZ, 0x3ed0f5d2 ;  /* 0x3ed0f5d2ff137424 */ /* 0x000fe200078e00ff */
[----:B------:R-:W-:Y:S01]  /*0a30*/  UMOV UR8, 0x3b39803f ;  /* 0x3b39803f00087882 */ /* 0x000fe20000000000 */
[----:B------:R-:W-:-:S03]  /*0a40*/  UMOV UR9, 0x3c7abc9e ;  /* 0x3c7abc9e00097882 */ /* 0x000fc60000000000 */
[----:B------:R-:W-:Y:S01]  /*0a50*/  ISETP.GT.U32.AND P0, PT, R7, 0xfffff, PT ;  /* 0x000fffff0700780c */ /* 0x000fe20003f04070 */
[----:B------:R-:W-:-:S12]  /*0a60*/  IMAD.MOV.U32 R10, RZ, RZ, R7 ;  /* 0x000000ffff0a7224 */ /* 0x000fd800078e0007 */
[----:B------:R-:W-:-:S10]  /*0a70*/  @!P0 DMUL R8, R6, 1.80143985094819840000e+16 ;  /* 0x4350000006088828 */ /* 0x000fd40000000000 */
[----:B------:R-:W-:Y:S02]  /*0a80*/  @!P0 IMAD.MOV.U32 R10, RZ, RZ, R9 ;  /* 0x000000ffff0a8224 */ /* 0x000fe400078e0009 */
[----:B------:R-:W-:-:S03]  /*0a90*/  @!P0 IMAD.MOV.U32 R6, RZ, RZ, R8 ;  /* 0x000000ffff068224 */ /* 0x000fc600078e0008 */
[----:B------:R-:W-:Y:S01]  /*0aa0*/  LOP3.LUT R10, R10, 0x800fffff, RZ, 0xc0, !PT ;  /* 0x800fffff0a0a7812 */ /* 0x000fe200078ec0ff */
[----:B------:R-:W-:Y:S01]  /*0ab0*/  IMAD.MOV.U32 R14, RZ, RZ, R6 ;  /* 0x000000ffff0e7224 */ /* 0x000fe200078e0006 */
[----:B------:R-:W-:Y:S02]  /*0ac0*/  SHF.R.U32.HI R6, RZ, 0x14, R7 ;  /* 0x00000014ff067819 */ /* 0x000fe40000011607 */
[----:B------:R-:W-:Y:S02]  /*0ad0*/  LOP3.LUT R15, R10, 0x3ff00000, RZ, 0xfc, !PT ;  /* 0x3ff000000a0f7812 */ /* 0x000fe400078efcff */
[----:B------:R-:W-:Y:S02]  /*0ae0*/  @!P0 LEA.HI R6, R9, 0xffffffca, RZ, 0xc ;  /* 0xffffffca09068811 */ /* 0x000fe400078f60ff */
[----:B------:R-:W-:-:S03]  /*0af0*/  ISETP.GE.U32.AND P1, PT, R15, 0x3ff6a09f, PT ;  /* 0x3ff6a09f0f00780c */ /* 0x000fc60003f26070 */
[----:B------:R-:W-:-:S10]  /*0b00*/  VIADD R7, R6, 0xfffffc01 ;  /* 0xfffffc0106077836 */ /* 0x000fd40000000000 */
[----:B------:R-:W-:Y:S01]  /*0b10*/  @P1 IADD3 R11, PT, PT, R15, -0x100000, RZ ;  /* 0xfff000000f0b1810 */ /* 0x000fe20007ffe0ff */
[----:B------:R-:W-:-:S04]  /*0b20*/  @P1 VIADD R7, R6, 0xfffffc02 ;  /* 0xfffffc0206071836 */ /* 0x000fc80000000000 */
[----:B------:R-:W-:Y:S01]  /*0b30*/  @P1 IMAD.MOV.U32 R15, RZ, RZ, R11 ;  /* 0x000000ffff0f1224 */ /* 0x000fe200078e000b */
[----:B------:R-:W-:Y:S01]  /*0b40*/  LOP3.LUT R6, R7, 0x80000000, RZ, 0x3c, !PT ;  /* 0x8000000007067812 */ /* 0x000fe200078e3cff */
[----:B------:R-:W-:-:S04]  /*0b50*/  IMAD.MOV.U32 R7, RZ, RZ, 0x43300000 ;  /* 0x43300000ff077424 */ /* 0x000fc800078e00ff */
[C---:B------:R-:W-:Y:S02]  /*0b60*/  DADD R12, R14.reuse, 1 ;  /* 0x3ff000000e0c7429 */ /* 0x040fe40000000000 */
[----:B------:R-:W-:-:S04]  /*0b70*/  DADD R14, R14, -1 ;  /* 0xbff000000e0e7429 */ /* 0x000fc80000000000 */
[----:B------:R-:W0:Y:S02]  /*0b80*/  MUFU.RCP64H R21, R13 ;  /* 0x0000000d00157308 */ /* 0x000e240000001800 */
[----:B0-----:R-:W-:-:S08]  /*0b90*/  DFMA R10, -R12, R20, 1 ;  /* 0x3ff000000c0a742b */ /* 0x001fd00000000114 */
[----:B------:R-:W-:-:S08]  /*0ba0*/  DFMA R10, R10, R10, R10 ;  /* 0x0000000a0a0a722b */ /* 0x000fd0000000000a */
[----:B------:R-:W-:-:S08]  /*0bb0*/  DFMA R20, R20, R10, R20 ;  /* 0x0000000a1414722b */ /* 0x000fd00000000014 */
[----:B------:R-:W-:-:S08]  /*0bc0*/  DMUL R10, R14, R20 ;  /* 0x000000140e0a7228 */ /* 0x000fd00000000000 */
[----:B------:R-:W-:-:S08]  /*0bd0*/  DFMA R10, R14, R20, R10 ;  /* 0x000000140e0a722b */ /* 0x000fd0000000000a */
[-C--:B------:R-:W-:Y:S02]  /*0be0*/  DMUL R16, R10, R10.reuse ;  /* 0x0000000a0a107228 */ /* 0x080fe40000000000 */
[----:B------:R-:W-:Y:S02]  /*0bf0*/  DADD R22, R14, -R10 ;  /* 0x000000000e167229 */ /* 0x000fe4000000080a */
[----:B------:R-:W-:-:S04]  /*0c00*/  DMUL R26, R10, R10 ;  /* 0x0000000a0a1a7228 */ /* 0x000fc80000000000 */
[----:B------:R-:W-:Y:S01]  /*0c10*/  DFMA R12, R16, UR6, R18 ;  /* 0x00000006100c7c2b */ /* 0x000fe20008000012 */
[----:B------:R-:W-:Y:S01]  /*0c20*/  UMOV UR6, 0x75488a3f ;  /* 0x75488a3f00067882 */ /* 0x000fe20000000000 */
[----:B------:R-:W-:Y:S01]  /*0c30*/  UMOV UR7, 0x3ef3b20a ;  /* 0x3ef3b20a00077882 */ /* 0x000fe20000000000 */
[----:B------:R-:W-:-:S05]  /*0c40*/  DADD R22, R22, R22 ;  /* 0x0000000016167229 */ /* 0x000fca0000000016 */
[----:B------:R-:W-:Y:S01]  /*0c50*/  DFMA R12, R16, R12, UR6 ;  /* 0x00000006100c7e2b */ /* 0x000fe2000800000c */
[----:B------:R-:W-:Y:S01]  /*0c60*/  UMOV UR6, 0xe4faecd5 ;  /* 0xe4faecd500067882 */ /* 0x000fe20000000000 */
[----:B------:R-:W-:Y:S01]  /*0c70*/  UMOV UR7, 0x3f1745cd ;  /* 0x3f1745cd00077882 */ /* 0x000fe20000000000 */
[----:B------:R-:W-:-:S05]  /*0c80*/  DFMA R14, R14, -R10, R22 ;  /* 0x8000000a0e0e722b */ /* 0x000fca0000000016 */
[----:B------:R-:W-:Y:S01]  /*0c90*/  DFMA R12, R16, R12, UR6 ;  /* 0x00000006100c7e2b */ /* 0x000fe2000800000c */
[----:B------:R-:W-:Y:S01]  /*0ca0*/  UMOV UR6, 0x258a578b ;  /* 0x258a578b00067882 */ /* 0x000fe20000000000 */
[----:B------:R-:W-:Y:S01]  /*0cb0*/  UMOV UR7, 0x3f3c71c7 ;  /* 0x3f3c71c700077882 */ /* 0x000fe20000000000 */
[----:B------:R-:W-:Y:S02]  /*0cc0*/  DMUL R14, R20, R14 ;  /* 0x0000000e140e7228 */ /* 0x000fe40000000000 */
[----:B------:R-:W-:-:S03]  /*0cd0*/  DFMA R20, R10, R10, -R26 ;  /* 0x0000000a0a14722b */ /* 0x000fc6000000081a */
        /* <DEDUP_REMOVED lines=10> */
[----:B------:R-:W-:Y:S01]  /*0d80*/  DADD R22, -R12, UR6 ;  /* 0x000000060c167e29 */ /* 0x000fe20008000100 */
[----:B------:R-:W-:Y:S01]  /*0d90*/  UMOV UR6, 0xb9e7b0 ;  /* 0x00b9e7b000067882 */ /* 0x000fe20000000000 */
[----:B------:R-:W-:-:S06]  /*0da0*/  UMOV UR7, 0x3c46a4cb ;  /* 0x3c46a4cb00077882 */ /* 0x000fcc0000000000 */
[----:B------:R-:W-:Y:S02]  /*0db0*/  DFMA R18, R16, R18, R22 ;  /* 0x000000121012722b */ /* 0x000fe40000000016 */
[----:B------:R-:W-:Y:S01]  /*0dc0*/  DMUL R16, R10, R26 ;  /* 0x0000001a0a107228 */ /* 0x000fe20000000000 */
[----:B------:R-:W-:Y:S01]  /*0dd0*/  VIADD R23, R15, 0x100000 ;  /* 0x001000000f177836 */ /* 0x000fe20000000000 */
[----:B------:R-:W-:-:S04]  /*0de0*/  MOV R22, R14 ;  /* 0x0000000e00167202 */ /* 0x000fc80000000f00 */
[----:B------:R-:W-:Y:S01]  /*0df0*/  DADD R18, R18, -UR6 ;  /* 0x8000000612127e29 */ /* 0x000fe20008000000 */
[----:B------:R-:W-:Y:S01]  /*0e00*/  UMOV UR6, 0x80000000 ;  /* 0x8000000000067882 */ /* 0x000fe20000000000 */
[C---:B------:R-:W-:Y:S01]  /*0e10*/  DFMA R24, R10.reuse, R26, -R16 ;  /* 0x0000001a0a18722b */ /* 0x040fe20000000810 */
[----:B------:R-:W-:Y:S01]  /*0e20*/  UMOV UR7, 0x43300000 ;  /* 0x4330000000077882 */ /* 0x000fe20000000000 */
[----:B------:R-:W-:-:S04]  /*0e30*/  DFMA R20, R10, R22, R20 ;  /* 0x000000160a14722b */ /* 0x000fc80000000014 */
[----:B------:R-:W-:Y:S02]  /*0e40*/  DADD R22, R12, R18 ;  /* 0x000000000c167229 */ /* 0x000fe40000000012 */
[----:B------:R-:W-:-:S06]  /*0e50*/  DFMA R24, R14, R26, R24 ;  /* 0x0000001a0e18722b */ /* 0x000fcc0000000018 */
[----:B------:R-:W-:Y:S02]  /*0e60*/  DMUL R26, R22, R16 ;  /* 0x00000010161a7228 */ /* 0x000fe40000000000 */
[----:B------:R-:W-:Y:S02]  /*0e70*/  DFMA R20, R10, R20, R24 ;  /* 0x000000140a14722b */ /* 0x000fe40000000018 */
[----:B------:R-:W-:-:S04]  /*0e80*/  DADD R24, R12, -R22 ;  /* 0x000000000c187229 */ /* 0x000fc80000000816 */
[----:B------:R-:W-:-:S04]  /*0e90*/  DFMA R12, R22, R16, -R26 ;  /* 0x00000010160c722b */ /* 0x000fc8000000081a */
[----:B------:R-:W-:-:S04]  /*0ea0*/  DADD R24, R18, R24 ;  /* 0x0000000012187229 */ /* 0x000fc80000000018 */
[----:B------:R-:W-:-:S08]  /*0eb0*/  DFMA R12, R22, R20, R12 ;  /* 0x00000014160c722b */ /* 0x000fd0000000000c */
[----:B------:R-:W-:-:S08]  /*0ec0*/  DFMA R24, R24, R16, R12 ;  /* 0x000000101818722b */ /* 0x000fd0000000000c */
[----:B------:R-:W-:-:S08]  /*0ed0*/  DADD R16, R26, R24 ;  /* 0x000000001a107229 */ /* 0x000fd00000000018 */
[--C-:B------:R-:W-:Y:S02]  /*0ee0*/  DADD R12, R10, R16.reuse ;  /* 0x000000000a0c7229 */ /* 0x100fe40000000010 */
[----:B------:R-:W-:-:S06]  /*0ef0*/  DADD R26, R26, -R16 ;  /* 0x000000001a1a7229 */ /* 0x000fcc0000000810 */
[----:B------:R-:W-:Y:S02]  /*0f00*/  DADD R10, R10, -R12 ;  /* 0x000000000a0a7229 */ /* 0x000fe4000000080c */
[----:B------:R-:W-:-:S06]  /*0f10*/  DADD R26, R24, R26 ;  /* 0x00000000181a7229 */ /* 0x000fcc000000001a */
[----:B------:R-:W-:-:S08]  /*0f20*/  DADD R10, R16, R10 ;  /* 0x00000000100a7229 */ /* 0x000fd0000000000a */
[----:B------:R-:W-:-:S08]  /*0f30*/  DADD R10, R26, R10 ;  /* 0x000000001a0a7229 */ /* 0x000fd0000000000a */
[----:B------:R-:W-:Y:S02]  /*0f40*/  DADD R10, R14, R10 ;  /* 0x000000000e0a7229 */ /* 0x000fe4000000000a */
[----:B------:R-:W-:Y:S01]  /*0f50*/  DADD R14, R6, -UR6 ;  /* 0x80000006060e7e29 */ /* 0x000fe20008000000 */
[----:B------:R-:W-:Y:S01]  /*0f60*/  UMOV UR6, 0xfefa39ef ;  /* 0xfefa39ef00067882 */ /* 0x000fe20000000000 */
[----:B------:R-:W-:-:S04]  /*0f70*/  UMOV UR7, 0x3fe62e42 ;  /* 0x3fe62e4200077882 */ /* 0x000fc80000000000 */
[----:B------:R-:W-:-:S08]  /*0f80*/  DADD R8, R12, R10 ;  /* 0x000000000c087229 */ /* 0x000fd0000000000a */
[--C-:B------:R-:W-:Y:S02]  /*0f90*/  DFMA R6, R14, UR6, R8.reuse ;  /* 0x000000060e067c2b */ /* 0x100fe40008000008 */
[----:B------:R-:W-:-:S06]  /*0fa0*/  DADD R12, R12, -R8 ;  /* 0x000000000c0c7229 */ /* 0x000fcc0000000808 */
[----:B------:R-:W-:Y:S02]  /*0fb0*/  DFMA R16, R14, -UR6, R6 ;  /* 0x800000060e107c2b */ /* 0x000fe40008000006 */
[----:B------:R-:W-:-:S06]  /*0fc0*/  DADD R12, R10, R12 ;  /* 0x000000000a0c7229 */ /* 0x000fcc000000000c */
[----:B------:R-:W-:-:S08]  /*0fd0*/  DADD R16, -R8, R16 ;  /* 0x0000000008107229 */ /* 0x000fd00000000110 */
[----:B------:R-:W-:-:S08]  /*0fe0*/  DADD R12, R12, -R16 ;  /* 0x000000000c0c7229 */ /* 0x000fd00000000810 */
[----:B------:R-:W-:-:S08]  /*0ff0*/  DFMA R12, R14, UR8, R12 ;  /* 0x000000080e0c7c2b */ /* 0x000fd0000800000c */
[----:B------:R-:W-:-:S08]  /*1000*/  DADD R8, R6, R12 ;  /* 0x0000000006087229 */ /* 0x000fd0000000000c */
[----:B------:R-:W-:Y:S02]  /*1010*/  DADD R10, R6, -R8 ;  /* 0x00000000060a7229 */ /* 0x000fe40000000808 */
[----:B------:R-:W-:-:S06]  /*1020*/  DMUL R6, R8, 3 ;  /* 0x4008000008067828 */ /* 0x000fcc0000000000 */
[----:B------:R-:W-:Y:S02]  /*1030*/  DADD R12, R12, R10 ;  /* 0x000000000c0c7229 */ /* 0x000fe4000000000a */
[----:B------:R-:W-:Y:S01]  /*1040*/  DFMA R8, R8, 3, -R6 ;  /* 0x400800000808782b */ /* 0x000fe20000000806 */
[----:B------:R-:W-:Y:S02]  /*1050*/  IMAD.MOV.U32 R10, RZ, RZ, 0x652b82fe ;  /* 0x652b82feff0a7424 */ /* 0x000fe400078e00ff */
[----:B------:R-:W-:-:S05]  /*1060*/  IMAD.MOV.U32 R11, RZ, RZ, 0x3ff71547 ;  /* 0x3ff71547ff0b7424 */ /* 0x000fca00078e00ff */
[----:B------:R-:W-:-:S08]  /*1070*/  DFMA R12, R12, 3, R8 ;  /* 0x400800000c0c782b */ /* 0x000fd00000000008 */
[----:B------:R-:W-:-:S08]  /*1080*/  DADD R8, R6, R12 ;  /* 0x0000000006087229 */ /* 0x000fd0000000000c */
[----:B------:R-:W-:Y:S02]  /*1090*/  DFMA R10, R8, R10, 6.75539944105574400000e+15 ;  /* 0x43380000080a742b */ /* 0x000fe4000000000a */
[----:B------:R-:W-:Y:S01]  /*10a0*/  FSETP.GEU.AND P0, PT, |R9|, 4.1917929649353027344, PT ;  /* 0x4086232b0900780b */ /* 0x000fe20003f0e200 */
[----:B------:R-:W-:-:S05]  /*10b0*/  DADD R6, R6, -R8 ;  /* 0x0000000006067229 */ /* 0x000fca0000000808 */
[----:B------:R-:W-:-:S03]  /*10c0*/  DADD R14, R10, -6.75539944105574400000e+15 ;  /* 0xc33800000a0e7429 */ /* 0x000fc60000000000 */
[----:B------:R-:W-:-:S05]  /*10d0*/  DADD R12, R12, R6 ;  /* 0x000000000c0c7229 */ /* 0x000fca0000000006 */
[----:B------:R-:W-:Y:S01]  /*10e0*/  DFMA R16, R14, -UR6, R8 ;  /* 0x800000060e107c2b */ /* 0x000fe20008000008 */
[----:B------:R-:W-:Y:S01]  /*10f0*/  UMOV UR6, 0x3b39803f ;  /* 0x3b39803f00067882 */ /* 0x000fe20000000000 */
[----:B------:R-:W-:-:S06]  /*1100*/  UMOV UR7, 0x3c7abc9e ;  /* 0x3c7abc9e00077882 */ /* 0x000fcc0000000000 */
[----:B------:R-:W-:Y:S01]  /*1110*/  DFMA R14, R14, -UR6, R16 ;  /* 0x800000060e0e7c2b */ /* 0x000fe20008000010 */
[----:B------:R-:W-:Y:S01]  /*1120*/  UMOV UR6, 0x69ce2bdf ;  /* 0x69ce2bdf00067882 */ /* 0x000fe20000000000 */
[----:B------:R-:W-:Y:S01]  /*1130*/  MOV R16, 0xfca213ea ;  /* 0xfca213ea00107802 */ /* 0x000fe20000000f00 */
[----:B------:R-:W-:Y:S01]  /*1140*/  IMAD.MOV.U32 R17, RZ, RZ, 0x3e928af3 ;  /* 0x3e928af3ff117424 */ /* 0x000fe200078e00ff */
[----:B------:R-:W-:-:S05]  /*1150*/  UMOV UR7, 0x3e5ade15 ;  /* 0x3e5ade1500077882 */ /* 0x000fca0000000000 */
[----:B------:R-:W-:Y:S01]  /*1160*/  DFMA R16, R14, UR6, R16 ;  /* 0x000000060e107c2b */ /* 0x000fe20008000010 */
        /* <DEDUP_REMOVED lines=24> */
[----:B------:R-:W-:-:S08]  /*12f0*/  DFMA R16, R14, R16, 1 ;  /* 0x3ff000000e10742b */ /* 0x000fd00000000010 */
[----:B------:R-:W-:-:S10]  /*1300*/  DFMA R14, R14, R16, 1 ;  /* 0x3ff000000e0e742b */ /* 0x000fd40000000010 */
[----:B------:R-:W-:Y:S02]  /*1310*/  IMAD R7, R10, 0x100000, R15 ;  /* 0x001000000a077824 */ /* 0x000fe400078e020f */
[----:B------:R-:W-:Y:S01]  /*1320*/  IMAD.MOV.U32 R6, RZ, RZ, R14 ;  /* 0x000000ffff067224 */ /* 0x000fe200078e000e */
[----:B------:R-:W-:Y:S06]  /*1330*/  @!P0 BRA `(.L_x_6) ;  /* 0x0000000000308947 */ /* 0x000fec0003800000 */
[----:B------:R-:W-:Y:S01]  /*1340*/  FSETP.GEU.AND P1, PT, |R9|, 4.2275390625, PT ;  /* 0x408748000900780b */ /* 0x000fe20003f2e200 */
[C---:B------:R-:W-:Y:S02]  /*1350*/  DADD R16, R8.reuse, +INF ;  /* 0x7ff0000008107429 */ /* 0x040fe40000000000 */
[----:B------:R-:W-:-:S08]  /*1360*/  DSETP.GEU.AND P0, PT, R8, RZ, PT ;  /* 0x000000ff0800722a */ /* 0x000fd00003f0e000 */
[----:B------:R-:W-:Y:S02]  /*1370*/  FSEL R7, R17, RZ, P0 ;  /* 0x000000ff11077208 */ /* 0x000fe40000000000 */
[----:B------:R-:W-:-:S04]  /*1380*/  @!P1 LEA.HI R6, R10, R10, RZ, 0x1 ;  /* 0x0000000a0a069211 */ /* 0x000fc800078f08ff */
[----:B------:R-:W-:Y:S02]  /*1390*/  @!P1 SHF.R.S32.HI R9, RZ, 0x1, R6 ;  /* 0x00000001ff099819 */ /* 0x000fe40000011406 */
[----:B------:R-:W-:Y:S02]  /*13a0*/  FSEL R6, R16, RZ, P0 ;  /* 0x000000ff10067208 */ /* 0x000fe40000000000 */
[----:B------:R-:W-:Y:S01]  /*13b0*/  @!P1 LEA R15, R9, R15, 0x14 ;  /* 0x0000000f090f9211 */ /* 0x000fe200078ea0ff */
[----:B------:R-:W-:-:S05]  /*13c0*/  @!P1 IMAD.IADD R8, R10, 0x1, -R9 ;  /* 0x000000010a089824 */ /* 0x000fca00078e0a09 */
[----:B------:R-:W-:Y:S01]  /*13d0*/  @!P1 LEA R9, R8, 0x3ff00000, 0x14 ;  /* 0x3ff0000008099811 */ /* 0x000fe200078ea0ff */
[----:B------:R-:W-:-:S06]  /*13e0*/  @!P1 IMAD.MOV.U32 R8, RZ, RZ, RZ ;  /* 0x000000ffff089224 */ /* 0x000fcc00078e00ff */
[----:B------:R-:W-:-:S11]  /*13f0*/  @!P1 DMUL R6, R14, R8 ;  /* 0x000000080e069228 */ /* 0x000fd60000000000 */
.L_x_6:
[----:B------:R-:W-:Y:S02]  /*1400*/  DFMA R12, R12, R6, R6 ;  /* 0x000000060c0c722b */ /* 0x000fe40000000006 */
[----:B------:R-:W-:-:S08]  /*1410*/  DSETP.NEU.AND P0, PT, |R6|, +INF , PT ;  /* 0x7ff000000600742a */ /* 0x000fd00003f0d200 */
[----:B------:R-:W-:Y:S01]  /*1420*/  FSEL R11, R6, R12, !P0 ;  /* 0x0000000c060b7208 */ /* 0x000fe20004000000 */
[----:B------:R-:W-:Y:S01]  /*1430*/  IMAD.MOV.U32 R6, RZ, RZ, R0 ;  /* 0x000000ffff067224 */ /* 0x000fe200078e0000 */
[----:B------:R-:W-:Y:S01]  /*1440*/  FSEL R12, R7, R13, !P0 ;  /* 0x0000000d070c7208 */ /* 0x000fe20004000000 */
[----:B------:R-:W-:-:S04]  /*1450*/  IMAD.MOV.U32 R7, RZ, RZ, 0x0 ;  /* 0x00000000ff077424 */ /* 0x000fc800078e00ff */
[----:B------:R-:W-:Y:S05]  /*1460*/  RET.REL.NODEC R6 `(_Z10geluKernelPfS_i) ;  /* 0xffffffe806e47950 */ /* 0x000fea0003c3ffff */
.L_x_7:
[----:B------:R-:W-:-:S00]  /*1470*/  BRA `(.L_x_7) ;  /* 0xfffffffc00fc7947 */ /* 0x000fc0000383ffff */
[----:B------:R-:W-:-:S00]  /*1480*/  NOP ;  /* 0x0000000000007918 */ /* 0x000fc00000000000 */
[----:B------:R-:W-:-:S00]  /*1490*/  NOP ;  /* 0x0000000000007918 */ /* 0x000fc00000000000 */
[----:B------:R-:W-:-:S00]  /*14a0*/  NOP ;  /* 0x0000000000007918 */ /* 0x000fc00000000000 */
[----:B------:R-:W-:-:S00]  /*14b0*/  NOP ;  /* 0x0000000000007918 */ /* 0x000fc00000000000 */
[----:B------:R-:W-:-:S00]  /*14c0*/  NOP ;  /* 0x0000000000007918 */ /* 0x000fc00000000000 */
[----:B------:R-:W-:-:S00]  /*14d0*/  NOP ;  /* 0x0000000000007918 */ /* 0x000fc00000000000 */
[----:B------:R-:W-:-:S00]  /*14e0*/  NOP ;  /* 0x0000000000007918 */ /* 0x000fc00000000000 */
[----:B------:R-:W-:-:S00]  /*14f0*/  NOP ;  /* 0x0000000000007918 */ /* 0x000fc00000000000 */
.L_x_8:


//--------------------- .nv.shared.reserved.0     --------------------------
	.section	.nv.shared.reserved.0,"aw",@nobits
	.weak		__nv_reservedSMEM_offset_0_alias
	.size		__nv_reservedSMEM_offset_0_alias, 0, 64
	.other		__nv_reservedSMEM_offset_0_alias,@"STO_CUDA_RESERVED_SHARED STV_DEFAULT"
__nv_reservedSMEM_offset_0_alias:
	.zero		0
	.zero		64


//--------------------- .nv.constant0._Z10geluKernelPfS_i --------------------------
	.section	.nv.constant0._Z10geluKernelPfS_i,"a",@progbits
	.sectionflags	@""
	.align	4
.nv.constant0._Z10geluKernelPfS_i:
	.zero		916


//--------------------- SYMBOLS --------------------------

	.type		.nv.reservedSmem.offset0,@object
	.size		.nv.reservedSmem.offset0,0x4
